//
// Generated by NVIDIA NVVM Compiler
//
// Compiler Build ID: CL-36424714
// Cuda compilation tools, release 13.0, V13.0.88
// Based on NVVM 20.0.0
//

.version 9.0
.target sm_100
.address_size 64

	// .globl	_Z1Kv
.extern .func  (.param .b32 func_retval0) vprintf
(
	.param .b64 vprintf_param_0,
	.param .b64 vprintf_param_1
)
;
.global .align 1 .b8 $str[4] = {37, 100, 10};

.visible .entry _Z1Kv()
{
	.local .align 8 .b8 	__local_depot0[8];
	.reg .b64 	%SP;
	.reg .b64 	%SPL;
	.reg .pred 	%p<2>;
	.reg .b32 	%r<8>;
	.reg .b64 	%rd<8>;

	mov.u64 	%SPL, __local_depot0;
	cvta.local.u64 	%SP, %SPL;
	add.u64 	%rd2, %SP, 0;
	add.u64 	%rd1, %SPL, 0;
	mov.u32 	%r1, %tid.x;
	st.local.u32 	[%rd1], %r1;
	mov.u64 	%rd3, $str;
	cvta.global.u64 	%rd4, %rd3;
	{ // callseq 0, 0
	.param .b64 param0;
	st.param.b64 	[param0], %rd4;
	.param .b64 param1;
	st.param.b64 	[param1], %rd2;
	.param .b32 retval0;
	call.uni (retval0), 
	vprintf, 
	(
	param0, 
	param1
	);
	ld.param.b32 	%r2, [retval0];
	} // callseq 0
	and.b32  	%r4, %r1, 31;
	setp.ne.s32 	%p1, %r4, 0;
	@%p1 bra 	$L__BB0_2;
	mov.b32 	%r5, 2;
	st.local.u32 	[%rd1], %r5;
	cvta.global.u64 	%rd6, %rd3;
	{ // callseq 1, 0
	.param .b64 param0;
	st.param.b64 	[param0], %rd6;
	.param .b64 param1;
	st.param.b64 	[param1], %rd2;
	.param .b32 retval0;
	call.uni (retval0), 
	vprintf, 
	(
	param0, 
	param1
	);
	ld.param.b32 	%r6, [retval0];
	} // callseq 1
$L__BB0_2:
	ret;

}


// ===== COMPILED SASS (sm_100) =====

	.target	sm_100

	.elftype	@"ET_EXEC"


//--------------------- .note.nv.tkinfo           --------------------------
	.section	.note.nv.tkinfo,"",@"SHT_NOTE"
	.sectionflags	@"SHF_NOTE_NV_TKINFO"
	.tkinfo
        /*0018*/ 	.word	0x00000002
        /*0030*/ 	.string	""
        /*0030*/ 	.string	"ptxas"
        /*0030*/ 	.string	"Cuda compilation tools, release 13.0, V13.0.88"
        /*0030*/ 	.string	"Build cuda_13.0.r13.0/compiler.36424714_0"
        /*0030*/ 	.string	"-arch sm_100 -m 64 "



//--------------------- .note.nv.cuinfo           --------------------------
	.section	.note.nv.cuinfo,"",@"SHT_NOTE"
	.sectionflags	@"SHF_NOTE_NV_CUINFO"
        /*0018*/ 	.short	0x0002
        /*001a*/ 	.short	0x0064
        /*001c*/ 	.short	0x0082
	.zero		2


//--------------------- .nv.info                  --------------------------
	.section	.nv.info,"",@"SHT_CUDA_INFO"
	.align	4


	//----- nvinfo : EIATTR_REGCOUNT
	.align		4
        /*0000*/ 	.byte	0x04, 0x2f
        /*0002*/ 	.short	(.L_2 - .L_1)
	.align		4
.L_1:
        /*0004*/ 	.word	index@(_Z1Kv)
        /*0008*/ 	.word	0x00000018


	//----- nvinfo : EIATTR_FRAME_SIZE
	.align		4
.L_2:
        /*000c*/ 	.byte	0x04, 0x11
        /*000e*/ 	.short	(.L_4 - .L_3)
	.align		4
.L_3:
        /*0010*/ 	.word	index@(_Z1Kv)
        /*0014*/ 	.word	0x00000008


	//----- nvinfo : EIATTR_MIN_STACK_SIZE
	.align		4
.L_4:
        /*0018*/ 	.byte	0x04, 0x12
        /*001a*/ 	.short	(.L_6 - .L_5)
	.align		4
.L_5:
        /*001c*/ 	.word	index@(_Z1Kv)
        /*0020*/ 	.word	0x00000008
.L_6:


//--------------------- .nv.compat                --------------------------
	.section	.nv.compat,"",@"SHT_CUDA_COMPAT_INFO"
	.align	4
        /*0000*/ 	.byte	0x02, 0x09, 0x00, 0x00, 0x02, 0x02, 0x01, 0x00, 0x02, 0x05, 0x05, 0x00, 0x03, 0x07, 0x01, 0x01
        /*0010*/ 	.byte	0x02, 0x03, 0x00, 0x00, 0x02, 0x06, 0x01, 0x00, 0x04, 0x0b, 0x08, 0x00, 0x09, 0x00, 0x00, 0x00
        /*0020*/ 	.byte	0x00, 0x00, 0x00, 0x00


//--------------------- .nv.info._Z1Kv            --------------------------
	.section	.nv.info._Z1Kv,"",@"SHT_CUDA_INFO"
	.sectionflags	@""
	.align	4


	//----- nvinfo : EIATTR_CUDA_API_VERSION
	.align		4
        /*0000*/ 	.byte	0x04, 0x37
        /*0002*/ 	.short	(.L_8 - .L_7)
.L_7:
        /*0004*/ 	.word	0x00000082


	//----- nvinfo : EIATTR_SPARSE_MMA_MASK
	.align		4
.L_8:
        /*0008*/ 	.byte	0x03, 0x50
        /*000a*/ 	.short	0x0000


	//----- nvinfo : EIATTR_MAXREG_COUNT
	.align		4
        /*000c*/ 	.byte	0x03, 0x1b
        /*000e*/ 	.short	0x00ff


	//----- nvinfo : EIATTR_EXTERNS
	.align		4
        /*0010*/ 	.byte	0x04, 0x0f
        /*0012*/ 	.short	(.L_10 - .L_9)


	//   ....[0]....
	.align		4
.L_9:
        /*0014*/ 	.word	index@(vprintf)


	//----- nvinfo : EIATTR_MERCURY_ISA_VERSION
	.align		4
.L_10:
        /*0018*/ 	.byte	0x03, 0x5f
        /*001a*/ 	.short	0x0101


	//----- nvinfo : EIATTR_VRC_CTA_INIT_COUNT
	.align		4
        /*001c*/ 	.byte	0x02, 0x4a
	.zero		1
	.zero		1


	//----- nvinfo : EIATTR_SYSCALL_OFFSETS
	.align		4
        /*0020*/ 	.byte	0x04, 0x46
        /*0022*/ 	.short	(.L_12 - .L_11)


	//   ....[0]....
.L_11:
        /*0024*/ 	.word	0x00000100


	//   ....[1]....
        /*0028*/ 	.word	0x000001c0


	//----- nvinfo : EIATTR_EXIT_INSTR_OFFSETS
	.align		4
.L_12:
        /*002c*/ 	.byte	0x04, 0x1c
        /*002e*/ 	.short	(.L_14 - .L_13)


	//   ....[0]....
.L_13:
        /*0030*/ 	.word	0x00000120


	//   ....[1]....
        /*0034*/ 	.word	0x000001d0


	//----- nvinfo : EIATTR_CRS_STACK_SIZE
	.align		4
.L_14:
        /*0038*/ 	.byte	0x04, 0x1e
        /*003a*/ 	.short	(.L_16 - .L_15)
.L_15:
        /*003c*/ 	.word	0x00000000


	//----- nvinfo : EIATTR_SW_WAR
	.align		4
.L_16:
        /*0040*/ 	.byte	0x04, 0x36
        /*0042*/ 	.short	(.L_18 - .L_17)
.L_17:
        /*0044*/ 	.word	0x00000008
.L_18:


//--------------------- .nv.callgraph             --------------------------
	.section	.nv.callgraph,"",@"SHT_CUDA_CALLGRAPH"
	.align	4
	.sectionentsize	8
	.align		4
        /*0000*/ 	.word	0x00000000
	.align		4
        /*0004*/ 	.word	0xffffffff
	.align		4
        /*0008*/ 	.word	index@(_Z1Kv)
	.align		4
        /*000c*/ 	.word	index@(vprintf)
	.align		4
        /*0010*/ 	.word	0x00000000
	.align		4
        /*0014*/ 	.word	0xfffffffe
	.align		4
        /*0018*/ 	.word	0x00000000
	.align		4
        /*001c*/ 	.word	0xfffffffd
	.align		4
        /*0020*/ 	.word	0x00000000
	.align		4
        /*0024*/ 	.word	0xfffffffc


//--------------------- .nv.constant4             --------------------------
	.section	.nv.constant4,"a",@progbits
	.align	8
	.align		8
.nv.constant4:
        /*0000*/ 	.dword	vprintf
	.align		8
        /*0008*/ 	.dword	$str


//--------------------- .text._Z1Kv               --------------------------
	.section	.text._Z1Kv,"ax",@progbits
	.align	128
        .global         _Z1Kv
        .type           _Z1Kv,@function
        .size           _Z1Kv,(.L_x_3 - _Z1Kv)
        .other          _Z1Kv,@"STO_CUDA_ENTRY STV_DEFAULT"
_Z1Kv:
.text._Z1Kv:
[----:B------:R-:W0:Y:S01]  /*0000*/  LDC R1, c[0x0][0x37c] ;  /* 0x0000df00ff017b82 */ /* 0x000e220000000800 */
[----:B------:R-:W1:Y:S01]  /*0010*/  S2R R16, SR_TID.X ;  /* 0x0000000000107919 */ /* 0x000e620000002100 */
[----:B------:R-:W2:Y:S01]  /*0020*/  LDCU UR4, c[0x0][0x2f8] ;  /* 0x00005f00ff0477ac */ /* 0x000ea20008000800 */
[----:B0-----:R-:W-:Y:S01]  /*0030*/  VIADD R1, R1, 0xfffffff8 ;  /* 0xfffffff801017836 */ /* 0x001fe20000000000 */
[----:B------:R-:W-:Y:S01]  /*0040*/  MOV R2, 0x0 ;  /* 0x0000000000027802 */ /* 0x000fe20000000f00 */
[----:B------:R-:W0:Y:S03]  /*0050*/  LDCU UR5, c[0x0][0x2fc] ;  /* 0x00005f80ff0577ac */ /* 0x000e260008000800 */
[----:B------:R3:W4:Y:S01]  /*0060*/  LDC.64 R8, c[0x4][R2] ;  /* 0x0100000002087b82 */ /* 0x0007220000000a00 */
[----:B------:R-:W5:Y:S01]  /*0070*/  LDCU.64 UR6, c[0x4][0x8] ;  /* 0x01000100ff0677ac */ /* 0x000f620008000a00 */
[----:B--2---:R-:W-:-:S05]  /*0080*/  IADD3 R17, P0, PT, R1, UR4, RZ ;  /* 0x0000000401117c10 */ /* 0x004fca000ff1e0ff */
[----:B0-----:R-:W-:Y:S02]  /*0090*/  IMAD.X R18, RZ, RZ, UR5, P0 ;  /* 0x00000005ff127e24 */ /* 0x001fe400080e06ff */
[----:B------:R-:W-:Y:S01]  /*00a0*/  IMAD.MOV.U32 R6, RZ, RZ, R17 ;  /* 0x000000ffff067224 */ /* 0x000fe200078e0011 */
[----:B-----5:R-:W-:Y:S01]  /*00b0*/  MOV R4, UR6 ;  /* 0x0000000600047c02 */ /* 0x020fe20008000f00 */
[----:B------:R-:W-:Y:S01]  /*00c0*/  IMAD.U32 R5, RZ, RZ, UR7 ;  /* 0x00000007ff057e24 */ /* 0x000fe2000f8e00ff */
[----:B------:R-:W-:Y:S01]  /*00d0*/  MOV R7, R18 ;  /* 0x0000001200077202 */ /* 0x000fe20000000f00 */
[----:B-1----:R3:W-:Y:S06]  /*00e0*/  STL [R1], R16 ;  /* 0x0000001001007387 */ /* 0x0027ec0000100800 */
[----:B------:R-:W-:-:S07]  /*00f0*/  LEPC R20, `(.L_x_0) ;  /* 0x000000001014794e */ /* 0x000fce0000000000 */
[----:B---34-:R-:W-:Y:S05]  /*0100*/  CALL.ABS.NOINC R8 ;  /* 0x0000000008007343 */ /* 0x018fea0003c00000 */
.L_x_0:
[----:B------:R-:W-:-:S13]  /*0110*/  LOP3.LUT P0, RZ, R16, 0x1f, RZ, 0xc0, !PT ;  /* 0x0000001f10ff7812 */ /* 0x000fda000780c0ff */
[----:B------:R-:W-:Y:S05]  /*0120*/  @P0 EXIT ;  /* 0x000000000000094d */ /* 0x000fea0003800000 */
[----:B------:R-:W-:Y:S01]  /*0130*/  IMAD.MOV.U32 R0, RZ, RZ, 0x2 ;  /* 0x00000002ff007424 */ /* 0x000fe200078e00ff */
[----:B------:R-:W0:Y:S01]  /*0140*/  LDC.64 R2, c[0x4][R2] ;  /* 0x0100000002027b82 */ /* 0x000e220000000a00 */
[----:B------:R-:W1:Y:S01]  /*0150*/  LDCU.64 UR4, c[0x4][0x8] ;  /* 0x01000100ff0477ac */ /* 0x000e620008000a00 */
[----:B------:R-:W-:Y:S01]  /*0160*/  IMAD.MOV.U32 R6, RZ, RZ, R17 ;  /* 0x000000ffff067224 */ /* 0x000fe200078e0011 */
[----:B------:R-:W-:Y:S01]  /*0170*/  MOV R7, R18 ;  /* 0x0000001200077202 */ /* 0x000fe20000000f00 */
[----:B------:R2:W-:Y:S01]  /*0180*/  STL [R1], R0 ;  /* 0x0000000001007387 */ /* 0x0005e20000100800 */
[----:B-1----:R-:W-:Y:S01]  /*0190*/  IMAD.U32 R4, RZ, RZ, UR4 ;  /* 0x00000004ff047e24 */ /* 0x002fe2000f8e00ff */
[----:B--2---:R-:W-:-:S07]  /*01a0*/  MOV R5, UR5 ;  /* 0x0000000500057c02 */ /* 0x004fce0008000f00 */
[----:B------:R-:W-:-:S07]  /*01b0*/  LEPC R20, `(.L_x_1) ;  /* 0x000000001014794e */ /* 0x000fce0000000000 */
[----:B0-----:R-:W-:Y:S05]  /*01c0*/  CALL.ABS.NOINC R2 ;  /* 0x0000000002007343 */ /* 0x001fea0003c00000 */
.L_x_1:
[----:B------:R-:W-:Y:S05]  /*01d0*/  EXIT ;  /* 0x000000000000794d */ /* 0x000fea0003800000 */
.L_x_2:
[----:B------:R-:W-:-:S00]  /*01e0*/  BRA `(.L_x_2) ;  /* 0xfffffffc00fc7947 */ /* 0x000fc0000383ffff */
[----:B------:R-:W-:-:S00]  /*01f0*/  NOP ;  /* 0x0000000000007918 */ /* 0x000fc00000000000 */
        /* <DEDUP_REMOVED lines=8> */
.L_x_3:


//--------------------- .nv.global.init           --------------------------
	.section	.nv.global.init,"aw",@progbits
.nv.global.init:
	.type		$str,@object
	.size		$str,(.L_0 - $str)
$str:
        /*0000*/ 	.byte	0x25, 0x64, 0x0a, 0x00
.L_0:


//--------------------- .nv.shared.reserved.0     --------------------------
	.section	.nv.shared.reserved.0,"aw",@nobits
	.weak		__nv_reservedSMEM_offset_0_alias
	.size		__nv_reservedSMEM_offset_0_alias, 0, 64
	.other		__nv_reservedSMEM_offset_0_alias,@"STO_CUDA_RESERVED_SHARED STV_DEFAULT"
__nv_reservedSMEM_offset_0_alias:
	.zero		0
	.zero		64


//--------------------- .nv.constant0._Z1Kv       --------------------------
	.section	.nv.constant0._Z1Kv,"a",@progbits
	.sectionflags	@""
	.align	4
.nv.constant0._Z1Kv:
	.zero		896


//--------------------- SYMBOLS --------------------------

	.type		.nv.reservedSmem.offset0,@object
	.size		.nv.reservedSmem.offset0,0x4
	.type		vprintf,@function
